	.headerflags	@"EF_CUDA_TEXMODE_UNIFIED EF_CUDA_64BIT_ADDRESS EF_CUDA_ACCELERATORS EF_CUDA_SM90 EF_CUDA_VIRTUAL_SM(EF_CUDA_SM90)"
	.elftype	@"ET_EXEC"


//--------------------- .nv.info                  --------------------------
	.section	.nv.info,"",@"SHT_CUDA_INFO"
	.align	4


	//----- nvinfo : EIATTR_REGCOUNT
	.align		4
        /*0000*/ 	.byte	0x04, 0x2f
        /*0002*/ 	.short	(.L_1 - .L_0)
	.align		4
.L_0:
        /*0004*/ 	.word	index@(triton_poi_fused_convolution_leaky_relu_1)
        /*0008*/ 	.word	0x0000000c


	//----- nvinfo : EIATTR_MIN_STACK_SIZE
	.align		4
.L_1:
        /*000c*/ 	.byte	0x04, 0x12
        /*000e*/ 	.short	(.L_3 - .L_2)
	.align		4
.L_2:
        /*0010*/ 	.word	index@(triton_poi_fused_convolution_leaky_relu_1)
        /*0014*/ 	.word	0x00000000


	//----- nvinfo : EIATTR_FRAME_SIZE
	.align		4
.L_3:
        /*0018*/ 	.byte	0x04, 0x11
        /*001a*/ 	.short	(.L_5 - .L_4)
	.align		4
.L_4:
        /*001c*/ 	.word	index@(triton_poi_fused_convolution_leaky_relu_1)
        /*0020*/ 	.word	0x00000000


	//----- nvinfo : EIATTR_MIN_STACK_SIZE
	.align		4
.L_5:
        /*0024*/ 	.byte	0x04, 0x12
        /*0026*/ 	.short	(.L_7 - .L_6)
	.align		4
.L_6:
        /*0028*/ 	.word	index@(triton_poi_fused_convolution_leaky_relu_1)
        /*002c*/ 	.word	0x00000000
.L_7:


//--------------------- .nv.info.triton_poi_fused_convolution_leaky_relu_1 --------------------------
	.section	.nv.info.triton_poi_fused_convolution_leaky_relu_1,"",@"SHT_CUDA_INFO"
	.sectionflags	@""
	.align	4


	//----- nvinfo : EIATTR_CUDA_API_VERSION
	.align		4
        /*0000*/ 	.byte	0x04, 0x37
        /*0002*/ 	.short	(.L_9 - .L_8)
.L_8:
        /*0004*/ 	.word	0x0000007c


	//----- nvinfo : EIATTR_KPARAM_INFO
	.align		4
.L_9:
        /*0008*/ 	.byte	0x04, 0x17
        /*000a*/ 	.short	(.L_11 - .L_10)
.L_10:
        /*000c*/ 	.word	0x00000000
        /*0010*/ 	.short	0x0002
        /*0012*/ 	.short	0x0010
        /*0014*/ 	.byte	0x00, 0xf0, 0x11, 0x00


	//----- nvinfo : EIATTR_KPARAM_INFO
	.align		4
.L_11:
        /*0018*/ 	.byte	0x04, 0x17
        /*001a*/ 	.short	(.L_13 - .L_12)
.L_12:
        /*001c*/ 	.word	0x00000000
        /*0020*/ 	.short	0x0001
        /*0022*/ 	.short	0x0008
        /*0024*/ 	.byte	0x00, 0xf4, 0x21, 0x00


	//----- nvinfo : EIATTR_KPARAM_INFO
	.align		4
.L_13:
        /*0028*/ 	.byte	0x04, 0x17
        /*002a*/ 	.short	(.L_15 - .L_14)
.L_14:
        /*002c*/ 	.word	0x00000000
        /*0030*/ 	.short	0x0000
        /*0032*/ 	.short	0x0000
        /*0034*/ 	.byte	0x00, 0xf4, 0x21, 0x00


	//----- nvinfo : EIATTR_SPARSE_MMA_MASK
	.align		4
.L_15:
        /*0038*/ 	.byte	0x03, 0x50
        /*003a*/ 	.short	0x0000


	//----- nvinfo : EIATTR_MAXREG_COUNT
	.align		4
        /*003c*/ 	.byte	0x03, 0x1b
        /*003e*/ 	.short	0x00ff


	//----- nvinfo : EIATTR_EXIT_INSTR_OFFSETS
	.align		4
        /*0040*/ 	.byte	0x04, 0x1c
        /*0042*/ 	.short	(.L_17 - .L_16)


	//   ....[0]....
.L_16:
        /*0044*/ 	.word	0x00000190


	//----- nvinfo : EIATTR_REQNTID
	.align		4
.L_17:
        /*0048*/ 	.byte	0x04, 0x10
        /*004a*/ 	.short	(.L_19 - .L_18)
.L_18:
        /*004c*/ 	.word	0x00000080
        /*0050*/ 	.word	0x00000001
        /*0054*/ 	.word	0x00000001


	//----- nvinfo : EIATTR_CBANK_PARAM_SIZE
	.align		4
.L_19:
        /*0058*/ 	.byte	0x03, 0x19
        /*005a*/ 	.short	0x0014


	//----- nvinfo : EIATTR_PARAM_CBANK
	.align		4
        /*005c*/ 	.byte	0x04, 0x0a
        /*005e*/ 	.short	(.L_21 - .L_20)
	.align		4
.L_20:
        /*0060*/ 	.word	index@(.nv.constant0.triton_poi_fused_convolution_leaky_relu_1)
        /*0064*/ 	.short	0x0210
        /*0066*/ 	.short	0x0014


	//----- nvinfo : EIATTR_SW_WAR
	.align		4
.L_21:
        /*0068*/ 	.byte	0x04, 0x36
        /*006a*/ 	.short	(.L_23 - .L_22)
.L_22:
        /*006c*/ 	.word	0x00000008
.L_23:


//--------------------- .nv.callgraph             --------------------------
	.section	.nv.callgraph,"",@"SHT_CUDA_CALLGRAPH"
	.align	4
	.sectionentsize	8
	.align		4
        /*0000*/ 	.word	0x00000000
	.align		4
        /*0004*/ 	.word	0xffffffff
	.align		4
        /*0008*/ 	.word	0x00000000
	.align		4
        /*000c*/ 	.word	0xfffffffe
	.align		4
        /*0010*/ 	.word	0x00000000
	.align		4
        /*0014*/ 	.word	0xfffffffd
	.align		4
        /*0018*/ 	.word	0x00000000
	.align		4
        /*001c*/ 	.word	0xfffffffc


//--------------------- .text.triton_poi_fused_convolution_leaky_relu_1 --------------------------
	.section	.text.triton_poi_fused_convolution_leaky_relu_1,"ax",@progbits
	.align	128
        .global         triton_poi_fused_convolution_leaky_relu_1
        .type           triton_poi_fused_convolution_leaky_relu_1,@function
        .size           triton_poi_fused_convolution_leaky_relu_1,(.L_x_1 - triton_poi_fused_convolution_leaky_relu_1)
        .other          triton_poi_fused_convolution_leaky_relu_1,@"STO_CUDA_ENTRY STV_DEFAULT"
triton_poi_fused_convolution_leaky_relu_1:
.text.triton_poi_fused_convolution_leaky_relu_1:
[----:B------:R-:W-:Y:S01]  /*0000*/  LDC R1, c[0x0][0x28] ;  /* 0x00000a00ff017b82 */ /* 0x000fe20000000800 */
[----:B------:R-:W1:Y:S07]  /*0010*/  S2R R0, SR_TID.X ;  /* 0x0000000000007919 */ /* 0x000e6e0000002100 */
[----:B------:R-:W2:Y:S01]  /*0020*/  LDC.64 R4, c[0x0][0x218] ;  /* 0x00008600ff047b82 */ /* 0x000ea20000000a00 */
[----:B------:R-:W-:Y:S01]  /*0030*/  ULDC.64 UR4, c[0x0][0x208] ;  /* 0x0000820000047ab9 */ /* 0x000fe20000000a00 */
[----:B------:R-:W3:Y:S06]  /*0040*/  S2R R7, SR_CTAID.X ;  /* 0x0000000000077919 */ /* 0x000eec0000002500 */
[----:B------:R-:W4:Y:S01]  /*0050*/  LDC.64 R2, c[0x0][0x210] ;  /* 0x00008400ff027b82 */ /* 0x000f220000000a00 */
[----:B-1----:R-:W-:Y:S01]  /*0060*/  IMAD.SHL.U32 R0, R0, 0x2, RZ ;  /* 0x0000000200007824 */ /* 0x002fe200078e00ff */
[----:B---3--:R-:W-:-:S04]  /*0070*/  SHF.R.S32.HI R6, RZ, 0x17, R7 ;  /* 0x00000017ff067819 */ /* 0x008fc80000011407 */
[----:B------:R-:W-:-:S04]  /*0080*/  LOP3.LUT R0, R0, 0xfe, RZ, 0xc0, !PT ;  /* 0x000000fe00007812 */ /* 0x000fc800078ec0ff */
[----:B------:R-:W-:Y:S02]  /*0090*/  LEA R7, R7, R0, 0x8 ;  /* 0x0000000007077211 */ /* 0x000fe400078e40ff */
[----:B------:R-:W-:-:S03]  /*00a0*/  SGXT R0, R6, 0x1 ;  /* 0x000000010600781a */ /* 0x000fc60000000200 */
[----:B----4-:R-:W-:Y:S01]  /*00b0*/  IMAD.WIDE R2, R7, 0x4, R2 ;  /* 0x0000000407027825 */ /* 0x010fe200078e0202 */
[----:B------:R-:W-:-:S04]  /*00c0*/  LEA.HI R0, R0, R7, RZ, 0x6 ;  /* 0x0000000700007211 */ /* 0x000fc800078f30ff */
[----:B------:R-:W-:-:S05]  /*00d0*/  LOP3.LUT R0, R0, 0xffffffc0, RZ, 0xc0, !PT ;  /* 0xffffffc000007812 */ /* 0x000fca00078ec0ff */
[----:B------:R-:W-:Y:S02]  /*00e0*/  IMAD.IADD R9, R7, 0x1, -R0 ;  /* 0x0000000107097824 */ /* 0x000fe400078e0a00 */
[----:B------:R-:W3:Y:S02]  /*00f0*/  LDG.E.64 R6, desc[UR4][R2.64] ;  /* 0x0000000402067981 */ /* 0x000ee4000c1e1b00 */
[----:B--2---:R-:W-:-:S06]  /*0100*/  IMAD.WIDE R4, R9, 0x4, R4 ;  /* 0x0000000409047825 */ /* 0x004fcc00078e0204 */
[----:B------:R-:W3:Y:S02]  /*0110*/  LDG.E.EL.64 R4, desc[UR4][R4.64] ;  /* 0x0000000404047981 */ /* 0x000ee4000c2e1b00 */
[C---:B---3--:R-:W-:Y:S02]  /*0120*/  FSETP.GT.AND P0, PT, R6.reuse, -R4, PT ;  /* 0x800000040600720b */ /* 0x048fe40003f04000 */
[C---:B------:R-:W-:Y:S01]  /*0130*/  FSETP.GT.AND P1, PT, R7.reuse, -R5, PT ;  /* 0x800000050700720b */ /* 0x040fe20003f24000 */
[----:B------:R-:W-:Y:S01]  /*0140*/  FADD R6, R6, R4 ;  /* 0x0000000406067221 */ /* 0x000fe20000000000 */
[----:B------:R-:W-:-:S09]  /*0150*/  FADD R7, R7, R5 ;  /* 0x0000000507077221 */ /* 0x000fd20000000000 */
[----:B------:R-:W-:Y:S02]  /*0160*/  @!P0 FMUL R6, R6, 0.20000000298023223877 ;  /* 0x3e4ccccd06068820 */ /* 0x000fe40000400000 */
[----:B------:R-:W-:-:S05]  /*0170*/  @!P1 FMUL R7, R7, 0.20000000298023223877 ;  /* 0x3e4ccccd07079820 */ /* 0x000fca0000400000 */
[----:B------:R-:W-:Y:S01]  /*0180*/  STG.E.64 desc[UR4][R2.64], R6 ;  /* 0x0000000602007986 */ /* 0x000fe2000c101b04 */
[----:B------:R-:W-:Y:S05]  /*0190*/  EXIT ;  /* 0x000000000000794d */ /* 0x000fea0003800000 */
.L_x_0:
[----:B------:R-:W-:-:S00]  /*01a0*/  BRA `(.L_x_0) ;  /* 0xfffffffc00fc7947 */ /* 0x000fc0000383ffff */
[----:B------:R-:W-:-:S00]  /*01b0*/  NOP ;  /* 0x0000000000007918 */ /* 0x000fc00000000000 */
        /* <DEDUP_REMOVED lines=12> */
.L_x_1:


//--------------------- .nv.constant0.triton_poi_fused_convolution_leaky_relu_1 --------------------------
	.section	.nv.constant0.triton_poi_fused_convolution_leaky_relu_1,"a",@progbits
	.sectionflags	@""
	.align	4
.nv.constant0.triton_poi_fused_convolution_leaky_relu_1:
	.zero		548
